	.headerflags	@"EF_CUDA_TEXMODE_UNIFIED EF_CUDA_64BIT_ADDRESS EF_CUDA_ACCELERATORS EF_CUDA_SM90 EF_CUDA_VIRTUAL_SM(EF_CUDA_SM90)"
	.elftype	@"ET_EXEC"


//--------------------- .nv.info                  --------------------------
	.section	.nv.info,"",@"SHT_CUDA_INFO"
	.align	4


	//----- nvinfo : EIATTR_REGCOUNT
	.align		4
        /*0000*/ 	.byte	0x04, 0x2f
        /*0002*/ 	.short	(.L_1 - .L_0)
	.align		4
.L_0:
        /*0004*/ 	.word	index@(triton_poi_fused_constant_pad_nd_3)
        /*0008*/ 	.word	0x0000000c


	//----- nvinfo : EIATTR_MIN_STACK_SIZE
	.align		4
.L_1:
        /*000c*/ 	.byte	0x04, 0x12
        /*000e*/ 	.short	(.L_3 - .L_2)
	.align		4
.L_2:
        /*0010*/ 	.word	index@(triton_poi_fused_constant_pad_nd_3)
        /*0014*/ 	.word	0x00000000


	//----- nvinfo : EIATTR_FRAME_SIZE
	.align		4
.L_3:
        /*0018*/ 	.byte	0x04, 0x11
        /*001a*/ 	.short	(.L_5 - .L_4)
	.align		4
.L_4:
        /*001c*/ 	.word	index@(triton_poi_fused_constant_pad_nd_3)
        /*0020*/ 	.word	0x00000000


	//----- nvinfo : EIATTR_MIN_STACK_SIZE
	.align		4
.L_5:
        /*0024*/ 	.byte	0x04, 0x12
        /*0026*/ 	.short	(.L_7 - .L_6)
	.align		4
.L_6:
        /*0028*/ 	.word	index@(triton_poi_fused_constant_pad_nd_3)
        /*002c*/ 	.word	0x00000000
.L_7:


//--------------------- .nv.info.triton_poi_fused_constant_pad_nd_3 --------------------------
	.section	.nv.info.triton_poi_fused_constant_pad_nd_3,"",@"SHT_CUDA_INFO"
	.sectionflags	@""
	.align	4


	//----- nvinfo : EIATTR_CUDA_API_VERSION
	.align		4
        /*0000*/ 	.byte	0x04, 0x37
        /*0002*/ 	.short	(.L_9 - .L_8)
.L_8:
        /*0004*/ 	.word	0x0000007c


	//----- nvinfo : EIATTR_KPARAM_INFO
	.align		4
.L_9:
        /*0008*/ 	.byte	0x04, 0x17
        /*000a*/ 	.short	(.L_11 - .L_10)
.L_10:
        /*000c*/ 	.word	0x00000000
        /*0010*/ 	.short	0x0002
        /*0012*/ 	.short	0x0010
        /*0014*/ 	.byte	0x00, 0xf0, 0x11, 0x00


	//----- nvinfo : EIATTR_KPARAM_INFO
	.align		4
.L_11:
        /*0018*/ 	.byte	0x04, 0x17
        /*001a*/ 	.short	(.L_13 - .L_12)
.L_12:
        /*001c*/ 	.word	0x00000000
        /*0020*/ 	.short	0x0001
        /*0022*/ 	.short	0x0008
        /*0024*/ 	.byte	0x00, 0xf4, 0x21, 0x00


	//----- nvinfo : EIATTR_KPARAM_INFO
	.align		4
.L_13:
        /*0028*/ 	.byte	0x04, 0x17
        /*002a*/ 	.short	(.L_15 - .L_14)
.L_14:
        /*002c*/ 	.word	0x00000000
        /*0030*/ 	.short	0x0000
        /*0032*/ 	.short	0x0000
        /*0034*/ 	.byte	0x00, 0xf4, 0x21, 0x00


	//----- nvinfo : EIATTR_SPARSE_MMA_MASK
	.align		4
.L_15:
        /*0038*/ 	.byte	0x03, 0x50
        /*003a*/ 	.short	0x0000


	//----- nvinfo : EIATTR_MAXREG_COUNT
	.align		4
        /*003c*/ 	.byte	0x03, 0x1b
        /*003e*/ 	.short	0x00ff


	//----- nvinfo : EIATTR_EXIT_INSTR_OFFSETS
	.align		4
        /*0040*/ 	.byte	0x04, 0x1c
        /*0042*/ 	.short	(.L_17 - .L_16)


	//   ....[0]....
.L_16:
        /*0044*/ 	.word	0x00000270


	//   ....[1]....
        /*0048*/ 	.word	0x00000290


	//----- nvinfo : EIATTR_REQNTID
	.align		4
.L_17:
        /*004c*/ 	.byte	0x04, 0x10
        /*004e*/ 	.short	(.L_19 - .L_18)
.L_18:
        /*0050*/ 	.word	0x00000080
        /*0054*/ 	.word	0x00000001
        /*0058*/ 	.word	0x00000001


	//----- nvinfo : EIATTR_CRS_STACK_SIZE
	.align		4
.L_19:
        /*005c*/ 	.byte	0x04, 0x1e
        /*005e*/ 	.short	(.L_21 - .L_20)
.L_20:
        /*0060*/ 	.word	0x00000000


	//----- nvinfo : EIATTR_CBANK_PARAM_SIZE
	.align		4
.L_21:
        /*0064*/ 	.byte	0x03, 0x19
        /*0066*/ 	.short	0x0014


	//----- nvinfo : EIATTR_PARAM_CBANK
	.align		4
        /*0068*/ 	.byte	0x04, 0x0a
        /*006a*/ 	.short	(.L_23 - .L_22)
	.align		4
.L_22:
        /*006c*/ 	.word	index@(.nv.constant0.triton_poi_fused_constant_pad_nd_3)
        /*0070*/ 	.short	0x0210
        /*0072*/ 	.short	0x0014


	//----- nvinfo : EIATTR_SW_WAR
	.align		4
.L_23:
        /*0074*/ 	.byte	0x04, 0x36
        /*0076*/ 	.short	(.L_25 - .L_24)
.L_24:
        /*0078*/ 	.word	0x00000008
.L_25:


//--------------------- .nv.callgraph             --------------------------
	.section	.nv.callgraph,"",@"SHT_CUDA_CALLGRAPH"
	.align	4
	.sectionentsize	8
	.align		4
        /*0000*/ 	.word	0x00000000
	.align		4
        /*0004*/ 	.word	0xffffffff
	.align		4
        /*0008*/ 	.word	0x00000000
	.align		4
        /*000c*/ 	.word	0xfffffffe
	.align		4
        /*0010*/ 	.word	0x00000000
	.align		4
        /*0014*/ 	.word	0xfffffffd
	.align		4
        /*0018*/ 	.word	0x00000000
	.align		4
        /*001c*/ 	.word	0xfffffffc


//--------------------- .text.triton_poi_fused_constant_pad_nd_3 --------------------------
	.section	.text.triton_poi_fused_constant_pad_nd_3,"ax",@progbits
	.align	128
        .global         triton_poi_fused_constant_pad_nd_3
        .type           triton_poi_fused_constant_pad_nd_3,@function
        .size           triton_poi_fused_constant_pad_nd_3,(.L_x_3 - triton_poi_fused_constant_pad_nd_3)
        .other          triton_poi_fused_constant_pad_nd_3,@"STO_CUDA_ENTRY STV_DEFAULT"
triton_poi_fused_constant_pad_nd_3:
.text.triton_poi_fused_constant_pad_nd_3:
[----:B------:R-:W0:Y:S02]  /*0000*/  LDC R1, c[0x0][0x28] ;  /* 0x00000a00ff017b82 */ /* 0x000e240000000800 */
[----:B------:R-:W1:Y:S01]  /*0010*/  S2R R0, SR_TID.X ;  /* 0x0000000000007919 */ /* 0x000e620000002100 */
[----:B------:R-:W-:Y:S01]  /*0020*/  ULDC.64 UR4, c[0x0][0x210] ;  /* 0x0000840000047ab9 */ /* 0x000fe20000000a00 */
[----:B------:R-:W-:Y:S01]  /*0030*/  BSSY B0, `(.L_x_0) ;  /* 0x0000022000007945 */ /* 0x000fe20003800000 */
[----:B------:R-:W2:Y:S01]  /*0040*/  S2R R7, SR_CTAID.X ;  /* 0x0000000000077919 */ /* 0x000ea20000002500 */
[----:B-1----:R-:W-:-:S05]  /*0050*/  LOP3.LUT R0, R0, 0x7f, RZ, 0xc0, !PT ;  /* 0x0000007f00007812 */ /* 0x002fca00078ec0ff */
[----:B--2---:R-:W-:-:S04]  /*0060*/  IMAD R7, R7, 0x80, R0 ;  /* 0x0000008007077824 */ /* 0x004fc800078e0200 */
[----:B------:R-:W-:-:S04]  /*0070*/  IMAD.HI R0, R7, 0x66666667, RZ ;  /* 0x6666666707007827 */ /* 0x000fc800078e02ff */
[----:B------:R-:W-:Y:S01]  /*0080*/  IMAD.HI R2, R7, 0x51eb851f, RZ ;  /* 0x51eb851f07027827 */ /* 0x000fe200078e02ff */
[----:B------:R-:W-:-:S04]  /*0090*/  SHF.R.S32.HI R3, RZ, 0x1, R0 ;  /* 0x00000001ff037819 */ /* 0x000fc80000011400 */
[----:B------:R-:W-:Y:S02]  /*00a0*/  LEA.HI R0, R0, R3, RZ, 0x1 ;  /* 0x0000000300007211 */ /* 0x000fe400078f08ff */
[----:B------:R-:W-:-:S03]  /*00b0*/  SHF.R.U32.HI R3, RZ, 0x1f, R2 ;  /* 0x0000001fff037819 */ /* 0x000fc60000011602 */
[----:B------:R-:W-:-:S05]  /*00c0*/  IMAD.HI R4, R0, 0x66666667, RZ ;  /* 0x6666666700047827 */ /* 0x000fca00078e02ff */
[----:B------:R-:W-:-:S04]  /*00d0*/  SHF.R.S32.HI R5, RZ, 0x1, R4 ;  /* 0x00000001ff057819 */ /* 0x000fc80000011404 */
[----:B------:R-:W-:Y:S02]  /*00e0*/  LEA.HI R5, R4, R5, RZ, 0x1 ;  /* 0x0000000504057211 */ /* 0x000fe400078f08ff */
[----:B------:R-:W-:Y:S02]  /*00f0*/  LEA.HI R4, R2, R3, RZ, 0x1d ;  /* 0x0000000302047211 */ /* 0x000fe400078fe8ff */
[----:B------:R-:W1:Y:S01]  /*0100*/  LDC.64 R2, c[0x0][0x218] ;  /* 0x00008600ff027b82 */ /* 0x000e620000000a00 */
[----:B------:R-:W-:Y:S02]  /*0110*/  IMAD R5, R5, -0x5, R0 ;  /* 0xfffffffb05057824 */ /* 0x000fe400078e0200 */
[----:B------:R-:W-:Y:S02]  /*0120*/  IMAD R0, R0, -0x5, R7 ;  /* 0xfffffffb00007824 */ /* 0x000fe400078e0207 */
[C---:B------:R-:W-:Y:S02]  /*0130*/  IMAD.SHL.U32 R9, R5.reuse, 0x4, RZ ;  /* 0x0000000405097824 */ /* 0x040fe400078e00ff */
[----:B------:R-:W-:Y:S01]  /*0140*/  IMAD.SHL.U32 R4, R4, 0x10, RZ ;  /* 0x0000001004047824 */ /* 0x000fe200078e00ff */
[----:B------:R-:W-:-:S04]  /*0150*/  VIMNMX R5, R5, R0, PT ;  /* 0x0000000005057248 */ /* 0x000fc80003fe0100 */
[----:B------:R-:W-:Y:S02]  /*0160*/  ISETP.GT.AND P0, PT, R5, RZ, PT ;  /* 0x000000ff0500720c */ /* 0x000fe40003f04270 */
[--C-:B------:R-:W-:Y:S02]  /*0170*/  IADD3 R8, P1, P2, R9, R0, R4.reuse ;  /* 0x0000000009087210 */ /* 0x100fe40007a3e004 */
[C---:B------:R-:W-:Y:S02]  /*0180*/  ISETP.LT.AND P0, PT, R7.reuse, 0x190, P0 ;  /* 0x000001900700780c */ /* 0x040fe40000701270 */
[----:B------:R-:W-:Y:S02]  /*0190*/  SHF.R.S32.HI R6, RZ, 0x1f, R4 ;  /* 0x0000001fff067819 */ /* 0x000fe40000011404 */
[----:B------:R-:W-:Y:S02]  /*01a0*/  SHF.R.S32.HI R0, RZ, 0x1f, R0 ;  /* 0x0000001fff007819 */ /* 0x000fe40000011400 */
[----:B------:R-:W-:Y:S01]  /*01b0*/  SHF.R.S32.HI R9, RZ, 0x1f, R9 ;  /* 0x0000001fff097819 */ /* 0x000fe20000011409 */
[----:B-1----:R-:W-:-:S03]  /*01c0*/  IMAD.WIDE R2, R7, 0x4, R2 ;  /* 0x0000000407027825 */ /* 0x002fc600078e0202 */
[----:B------:R-:W-:Y:S02]  /*01d0*/  IADD3.X R9, R9, R0, R6, P1, P2 ;  /* 0x0000000009097210 */ /* 0x000fe40000fe4406 */
[C---:B------:R-:W-:Y:S01]  /*01e0*/  LEA R4, P2, R8.reuse, UR4, 0x2 ;  /* 0x0000000408047c11 */ /* 0x040fe2000f8410ff */
[----:B------:R-:W-:Y:S01]  /*01f0*/  IMAD.MOV.U32 R0, RZ, RZ, RZ ;  /* 0x000000ffff007224 */ /* 0x000fe200078e00ff */
[----:B------:R-:W-:Y:S02]  /*0200*/  ISETP.GE.AND P1, PT, R7, 0x190, PT ;  /* 0x000001900700780c */ /* 0x000fe40003f26270 */
[----:B------:R-:W-:Y:S01]  /*0210*/  LEA.HI.X R5, R8, UR5, R9, 0x2, P2 ;  /* 0x0000000508057c11 */ /* 0x000fe200090f1409 */
[----:B------:R-:W-:Y:S01]  /*0220*/  ULDC.64 UR4, c[0x0][0x208] ;  /* 0x0000820000047ab9 */ /* 0x000fe20000000a00 */
[----:B------:R-:W-:Y:S09]  /*0230*/  @!P0 BRA `(.L_x_1) ;  /* 0x0000000000048947 */ /* 0x000ff20003800000 */
[----:B------:R1:W5:Y:S02]  /*0240*/  LDG.E R0, desc[UR4][R4.64+-0x14] ;  /* 0xffffec0404007981 */ /* 0x000364000c1e1900 */
.L_x_1:
[----:B------:R-:W-:Y:S05]  /*0250*/  BSYNC B0 ;  /* 0x0000000000007941 */ /* 0x000fea0003800000 */
.L_x_0:
[----:B-1---5:R-:W-:Y:S01]  /*0260*/  SEL R5, R0, RZ, P0 ;  /* 0x000000ff00057207 */ /* 0x022fe20000000000 */
[----:B------:R-:W-:Y:S06]  /*0270*/  @P1 EXIT ;  /* 0x000000000000194d */ /* 0x000fec0003800000 */
[----:B------:R-:W-:Y:S01]  /*0280*/  STG.E desc[UR4][R2.64], R5 ;  /* 0x0000000502007986 */ /* 0x000fe2000c101904 */
[----:B------:R-:W-:Y:S05]  /*0290*/  EXIT ;  /* 0x000000000000794d */ /* 0x000fea0003800000 */
.L_x_2:
[----:B------:R-:W-:-:S00]  /*02a0*/  BRA `(.L_x_2) ;  /* 0xfffffffc00fc7947 */ /* 0x000fc0000383ffff */
[----:B------:R-:W-:-:S00]  /*02b0*/  NOP ;  /* 0x0000000000007918 */ /* 0x000fc00000000000 */
        /* <DEDUP_REMOVED lines=12> */
.L_x_3:


//--------------------- .nv.constant0.triton_poi_fused_constant_pad_nd_3 --------------------------
	.section	.nv.constant0.triton_poi_fused_constant_pad_nd_3,"a",@progbits
	.sectionflags	@""
	.align	4
.nv.constant0.triton_poi_fused_constant_pad_nd_3:
	.zero		548
